//
// Generated by NVIDIA NVVM Compiler
//
// Compiler Build ID: CL-36424714
// Cuda compilation tools, release 13.0, V13.0.88
// Based on NVVM 20.0.0
//

.version 9.0
.target sm_100
.address_size 64

	// .globl	_Z9charparsePcPii

.visible .entry _Z9charparsePcPii(
	.param .u64 .ptr .align 1 _Z9charparsePcPii_param_0,
	.param .u64 .ptr .align 1 _Z9charparsePcPii_param_1,
	.param .u32 _Z9charparsePcPii_param_2
)
{
	.reg .pred 	%p<48>;
	.reg .b16 	%rs<10>;
	.reg .b32 	%r<120>;
	.reg .b64 	%rd<11>;

	ld.param.u64 	%rd4, [_Z9charparsePcPii_param_0];
	ld.param.u64 	%rd5, [_Z9charparsePcPii_param_1];
	ld.param.u32 	%r22, [_Z9charparsePcPii_param_2];
	cvta.to.global.u64 	%rd1, %rd4;
	cvta.to.global.u64 	%rd6, %rd5;
	mov.u32 	%r24, %tid.x;
	mul.wide.u32 	%rd7, %r24, 4;
	add.s64 	%rd2, %rd6, %rd7;
	ld.global.u32 	%r1, [%rd2];
	setp.lt.s32 	%p1, %r22, 1;
	mov.b32 	%r114, 0;
	@%p1 bra 	$L__BB0_11;
	setp.eq.s32 	%p2, %r22, 1;
	mov.b32 	%r117, 0;
	mov.u32 	%r114, %r117;
	@%p2 bra 	$L__BB0_8;
	and.b32  	%r117, %r22, 2147483646;
	neg.s32 	%r111, %r117;
	mov.b32 	%r112, 0;
	mov.b32 	%r110, -1;
	mov.b32 	%r109, 1;
	mov.u32 	%r114, %r112;
$L__BB0_3:
	add.s32 	%r30, %r110, 1;
	mul.hi.u32 	%r31, %r112, -1431655765;
	shr.u32 	%r32, %r31, 1;
	mul.lo.s32 	%r33, %r32, 3;
	sub.s32 	%r34, %r110, %r33;
	setp.ne.s32 	%p3, %r34, 1;
	cvt.s64.s32 	%rd8, %r30;
	add.s64 	%rd3, %rd1, %rd8;
	@%p3 bra 	$L__BB0_5;
	ld.global.u8 	%rs1, [%rd3+-2];
	ld.global.u8 	%rs2, [%rd3+-1];
	ld.global.u8 	%rs3, [%rd3];
	setp.eq.s16 	%p4, %rs1, 65;
	selp.b32 	%r35, 100, 0, %p4;
	setp.eq.s16 	%p5, %rs1, 84;
	selp.b32 	%r36, 200, %r35, %p5;
	setp.eq.s16 	%p6, %rs1, 71;
	add.s32 	%r37, %r36, 300;
	selp.b32 	%r38, %r37, %r36, %p6;
	setp.eq.s16 	%p7, %rs1, 67;
	add.s32 	%r39, %r38, 400;
	selp.b32 	%r40, %r39, %r38, %p7;
	setp.eq.s16 	%p8, %rs2, 65;
	add.s32 	%r41, %r40, 10;
	selp.b32 	%r42, %r41, %r40, %p8;
	setp.eq.s16 	%p9, %rs2, 84;
	add.s32 	%r43, %r42, 20;
	selp.b32 	%r44, %r43, %r42, %p9;
	setp.eq.s16 	%p10, %rs2, 71;
	add.s32 	%r45, %r44, 30;
	selp.b32 	%r46, %r45, %r44, %p10;
	setp.eq.s16 	%p11, %rs2, 67;
	add.s32 	%r47, %r46, 40;
	selp.b32 	%r48, %r47, %r46, %p11;
	setp.eq.s16 	%p12, %rs3, 65;
	selp.u32 	%r49, 1, 0, %p12;
	add.s32 	%r50, %r48, %r49;
	setp.eq.s16 	%p13, %rs3, 84;
	add.s32 	%r51, %r50, 2;
	selp.b32 	%r52, %r51, %r50, %p13;
	setp.eq.s16 	%p14, %rs3, 71;
	add.s32 	%r53, %r52, 3;
	selp.b32 	%r54, %r53, %r52, %p14;
	setp.eq.s16 	%p15, %rs3, 67;
	add.s32 	%r55, %r54, 4;
	selp.b32 	%r56, %r55, %r54, %p15;
	setp.eq.s32 	%p16, %r56, %r1;
	selp.u32 	%r57, 1, 0, %p16;
	add.s32 	%r114, %r114, %r57;
$L__BB0_5:
	mul.hi.u32 	%r58, %r109, -1431655765;
	shr.u32 	%r59, %r58, 1;
	mad.lo.s32 	%r60, %r59, -3, %r110;
	setp.ne.s32 	%p17, %r60, 0;
	@%p17 bra 	$L__BB0_7;
	ld.global.u8 	%rs4, [%rd3+-1];
	ld.global.u8 	%rs5, [%rd3];
	ld.global.u8 	%rs6, [%rd3+1];
	setp.eq.s16 	%p18, %rs4, 65;
	selp.b32 	%r61, 100, 0, %p18;
	setp.eq.s16 	%p19, %rs4, 84;
	selp.b32 	%r62, 200, %r61, %p19;
	setp.eq.s16 	%p20, %rs4, 71;
	add.s32 	%r63, %r62, 300;
	selp.b32 	%r64, %r63, %r62, %p20;
	setp.eq.s16 	%p21, %rs4, 67;
	add.s32 	%r65, %r64, 400;
	selp.b32 	%r66, %r65, %r64, %p21;
	setp.eq.s16 	%p22, %rs5, 65;
	add.s32 	%r67, %r66, 10;
	selp.b32 	%r68, %r67, %r66, %p22;
	setp.eq.s16 	%p23, %rs5, 84;
	add.s32 	%r69, %r68, 20;
	selp.b32 	%r70, %r69, %r68, %p23;
	setp.eq.s16 	%p24, %rs5, 71;
	add.s32 	%r71, %r70, 30;
	selp.b32 	%r72, %r71, %r70, %p24;
	setp.eq.s16 	%p25, %rs5, 67;
	add.s32 	%r73, %r72, 40;
	selp.b32 	%r74, %r73, %r72, %p25;
	setp.eq.s16 	%p26, %rs6, 65;
	selp.u32 	%r75, 1, 0, %p26;
	add.s32 	%r76, %r74, %r75;
	setp.eq.s16 	%p27, %rs6, 84;
	add.s32 	%r77, %r76, 2;
	selp.b32 	%r78, %r77, %r76, %p27;
	setp.eq.s16 	%p28, %rs6, 71;
	add.s32 	%r79, %r78, 3;
	selp.b32 	%r80, %r79, %r78, %p28;
	setp.eq.s16 	%p29, %rs6, 67;
	add.s32 	%r81, %r80, 4;
	selp.b32 	%r82, %r81, %r80, %p29;
	setp.eq.s32 	%p30, %r82, %r1;
	selp.u32 	%r83, 1, 0, %p30;
	add.s32 	%r114, %r114, %r83;
$L__BB0_7:
	add.s32 	%r112, %r112, 2;
	add.s32 	%r111, %r111, 2;
	add.s32 	%r110, %r110, 2;
	add.s32 	%r109, %r109, 2;
	setp.ne.s32 	%p31, %r111, 0;
	@%p31 bra 	$L__BB0_3;
$L__BB0_8:
	and.b32  	%r84, %r22, 1;
	setp.eq.b32 	%p32, %r84, 1;
	not.pred 	%p33, %p32;
	@%p33 bra 	$L__BB0_11;
	mad.lo.s32 	%r85, %r117, -1431655765, -1431655766;
	setp.gt.u32 	%p34, %r85, 1431655764;
	@%p34 bra 	$L__BB0_11;
	cvt.u64.u32 	%rd9, %r117;
	add.s64 	%rd10, %rd1, %rd9;
	ld.global.u8 	%rs7, [%rd10+-2];
	ld.global.u8 	%rs8, [%rd10+-1];
	ld.global.u8 	%rs9, [%rd10];
	setp.eq.s16 	%p35, %rs7, 65;
	selp.b32 	%r86, 100, 0, %p35;
	setp.eq.s16 	%p36, %rs7, 84;
	selp.b32 	%r87, 200, %r86, %p36;
	setp.eq.s16 	%p37, %rs7, 71;
	add.s32 	%r88, %r87, 300;
	selp.b32 	%r89, %r88, %r87, %p37;
	setp.eq.s16 	%p38, %rs7, 67;
	add.s32 	%r90, %r89, 400;
	selp.b32 	%r91, %r90, %r89, %p38;
	setp.eq.s16 	%p39, %rs8, 65;
	add.s32 	%r92, %r91, 10;
	selp.b32 	%r93, %r92, %r91, %p39;
	setp.eq.s16 	%p40, %rs8, 84;
	add.s32 	%r94, %r93, 20;
	selp.b32 	%r95, %r94, %r93, %p40;
	setp.eq.s16 	%p41, %rs8, 71;
	add.s32 	%r96, %r95, 30;
	selp.b32 	%r97, %r96, %r95, %p41;
	setp.eq.s16 	%p42, %rs8, 67;
	add.s32 	%r98, %r97, 40;
	selp.b32 	%r99, %r98, %r97, %p42;
	setp.eq.s16 	%p43, %rs9, 65;
	selp.u32 	%r100, 1, 0, %p43;
	add.s32 	%r101, %r99, %r100;
	setp.eq.s16 	%p44, %rs9, 84;
	add.s32 	%r102, %r101, 2;
	selp.b32 	%r103, %r102, %r101, %p44;
	setp.eq.s16 	%p45, %rs9, 71;
	add.s32 	%r104, %r103, 3;
	selp.b32 	%r105, %r104, %r103, %p45;
	setp.eq.s16 	%p46, %rs9, 67;
	add.s32 	%r106, %r105, 4;
	selp.b32 	%r107, %r106, %r105, %p46;
	setp.eq.s32 	%p47, %r107, %r1;
	selp.u32 	%r108, 1, 0, %p47;
	add.s32 	%r114, %r114, %r108;
$L__BB0_11:
	st.global.u32 	[%rd2], %r114;
	bar.sync 	0;
	ret;

}


// ===== COMPILED SASS (sm_100) =====

	.target	sm_100

	.elftype	@"ET_EXEC"


//--------------------- .note.nv.tkinfo           --------------------------
	.section	.note.nv.tkinfo,"",@"SHT_NOTE"
	.sectionflags	@"SHF_NOTE_NV_TKINFO"
	.tkinfo
        /*0018*/ 	.word	0x00000002
        /*0030*/ 	.string	""
        /*0030*/ 	.string	"ptxas"
        /*0030*/ 	.string	"Cuda compilation tools, release 13.0, V13.0.88"
        /*0030*/ 	.string	"Build cuda_13.0.r13.0/compiler.36424714_0"
        /*0030*/ 	.string	"-arch sm_100 -m 64 "



//--------------------- .note.nv.cuinfo           --------------------------
	.section	.note.nv.cuinfo,"",@"SHT_NOTE"
	.sectionflags	@"SHF_NOTE_NV_CUINFO"
        /*0018*/ 	.short	0x0002
        /*001a*/ 	.short	0x0064
        /*001c*/ 	.short	0x0082
	.zero		2


//--------------------- .nv.info                  --------------------------
	.section	.nv.info,"",@"SHT_CUDA_INFO"
	.align	4


	//----- nvinfo : EIATTR_REGCOUNT
	.align		4
        /*0000*/ 	.byte	0x04, 0x2f
        /*0002*/ 	.short	(.L_1 - .L_0)
	.align		4
.L_0:
        /*0004*/ 	.word	index@(_Z9charparsePcPii)
        /*0008*/ 	.word	0x0000000d


	//----- nvinfo : EIATTR_FRAME_SIZE
	.align		4
.L_1:
        /*000c*/ 	.byte	0x04, 0x11
        /*000e*/ 	.short	(.L_3 - .L_2)
	.align		4
.L_2:
        /*0010*/ 	.word	index@(_Z9charparsePcPii)
        /*0014*/ 	.word	0x00000000


	//----- nvinfo : EIATTR_MIN_STACK_SIZE
	.align		4
.L_3:
        /*0018*/ 	.byte	0x04, 0x12
        /*001a*/ 	.short	(.L_5 - .L_4)
	.align		4
.L_4:
        /*001c*/ 	.word	index@(_Z9charparsePcPii)
        /*0020*/ 	.word	0x00000000
.L_5:


//--------------------- .nv.compat                --------------------------
	.section	.nv.compat,"",@"SHT_CUDA_COMPAT_INFO"
	.align	4
        /*0000*/ 	.byte	0x02, 0x09, 0x00, 0x00, 0x02, 0x02, 0x01, 0x00, 0x02, 0x05, 0x05, 0x00, 0x03, 0x07, 0x01, 0x01
        /*0010*/ 	.byte	0x02, 0x03, 0x00, 0x00, 0x02, 0x06, 0x01, 0x00, 0x04, 0x0b, 0x08, 0x00, 0x09, 0x00, 0x00, 0x00
        /*0020*/ 	.byte	0x00, 0x00, 0x00, 0x00


//--------------------- .nv.info._Z9charparsePcPii --------------------------
	.section	.nv.info._Z9charparsePcPii,"",@"SHT_CUDA_INFO"
	.sectionflags	@""
	.align	4


	//----- nvinfo : EIATTR_CUDA_API_VERSION
	.align		4
        /*0000*/ 	.byte	0x04, 0x37
        /*0002*/ 	.short	(.L_7 - .L_6)
.L_6:
        /*0004*/ 	.word	0x00000082


	//----- nvinfo : EIATTR_KPARAM_INFO
	.align		4
.L_7:
        /*0008*/ 	.byte	0x04, 0x17
        /*000a*/ 	.short	(.L_9 - .L_8)
.L_8:
        /*000c*/ 	.word	0x00000000
        /*0010*/ 	.short	0x0002
        /*0012*/ 	.short	0x0010
        /*0014*/ 	.byte	0x00, 0xf0, 0x11, 0x00


	//----- nvinfo : EIATTR_KPARAM_INFO
	.align		4
.L_9:
        /*0018*/ 	.byte	0x04, 0x17
        /*001a*/ 	.short	(.L_11 - .L_10)
.L_10:
        /*001c*/ 	.word	0x00000000
        /*0020*/ 	.short	0x0001
        /*0022*/ 	.short	0x0008
        /*0024*/ 	.byte	0x00, 0xf5, 0x21, 0x00


	//----- nvinfo : EIATTR_KPARAM_INFO
	.align		4
.L_11:
        /*0028*/ 	.byte	0x04, 0x17
        /*002a*/ 	.short	(.L_13 - .L_12)
.L_12:
        /*002c*/ 	.word	0x00000000
        /*0030*/ 	.short	0x0000
        /*0032*/ 	.short	0x0000
        /*0034*/ 	.byte	0x00, 0xf5, 0x21, 0x00


	//----- nvinfo : EIATTR_SPARSE_MMA_MASK
	.align		4
.L_13:
        /*0038*/ 	.byte	0x03, 0x50
        /*003a*/ 	.short	0x0000


	//----- nvinfo : EIATTR_MAXREG_COUNT
	.align		4
        /*003c*/ 	.byte	0x03, 0x1b
        /*003e*/ 	.short	0x00ff


	//----- nvinfo : EIATTR_NUM_BARRIERS
	.align		4
        /*0040*/ 	.byte	0x02, 0x4c
        /*0042*/ 	.byte	0x01
	.zero		1


	//----- nvinfo : EIATTR_MERCURY_ISA_VERSION
	.align		4
        /*0044*/ 	.byte	0x03, 0x5f
        /*0046*/ 	.short	0x0101


	//----- nvinfo : EIATTR_VRC_CTA_INIT_COUNT
	.align		4
        /*0048*/ 	.byte	0x02, 0x4a
	.zero		1
	.zero		1


	//----- nvinfo : EIATTR_EXIT_INSTR_OFFSETS
	.align		4
        /*004c*/ 	.byte	0x04, 0x1c
        /*004e*/ 	.short	(.L_15 - .L_14)


	//   ....[0]....
.L_14:
        /*0050*/ 	.word	0x00000990


	//----- nvinfo : EIATTR_CBANK_PARAM_SIZE
	.align		4
.L_15:
        /*0054*/ 	.byte	0x03, 0x19
        /*0056*/ 	.short	0x0014


	//----- nvinfo : EIATTR_PARAM_CBANK
	.align		4
        /*0058*/ 	.byte	0x04, 0x0a
        /*005a*/ 	.short	(.L_17 - .L_16)
	.align		4
.L_16:
        /*005c*/ 	.word	index@(.nv.constant0._Z9charparsePcPii)
        /*0060*/ 	.short	0x0380
        /*0062*/ 	.short	0x0014


	//----- nvinfo : EIATTR_SW_WAR
	.align		4
.L_17:
        /*0064*/ 	.byte	0x04, 0x36
        /*0066*/ 	.short	(.L_19 - .L_18)
.L_18:
        /*0068*/ 	.word	0x00000008
.L_19:


//--------------------- .nv.callgraph             --------------------------
	.section	.nv.callgraph,"",@"SHT_CUDA_CALLGRAPH"
	.align	4
	.sectionentsize	8
	.align		4
        /*0000*/ 	.word	0x00000000
	.align		4
        /*0004*/ 	.word	0xffffffff
	.align		4
        /*0008*/ 	.word	0x00000000
	.align		4
        /*000c*/ 	.word	0xfffffffe
	.align		4
        /*0010*/ 	.word	0x00000000
	.align		4
        /*0014*/ 	.word	0xfffffffd
	.align		4
        /*0018*/ 	.word	0x00000000
	.align		4
        /*001c*/ 	.word	0xfffffffc


//--------------------- .text._Z9charparsePcPii   --------------------------
	.section	.text._Z9charparsePcPii,"ax",@progbits
	.align	128
        .global         _Z9charparsePcPii
        .type           _Z9charparsePcPii,@function
        .size           _Z9charparsePcPii,(.L_x_6 - _Z9charparsePcPii)
        .other          _Z9charparsePcPii,@"STO_CUDA_ENTRY STV_DEFAULT"
_Z9charparsePcPii:
.text._Z9charparsePcPii:
[----:B------:R-:W-:Y:S01]  /*0000*/  LDC R1, c[0x0][0x37c] ;  /* 0x0000df00ff017b82 */ /* 0x000fe20000000800 */
[----:B------:R-:W0:Y:S01]  /*0010*/  S2R R5, SR_TID.X ;  /* 0x0000000000057919 */ /* 0x000e220000002100 */
[----:B------:R-:W1:Y:S06]  /*0020*/  LDCU UR5, c[0x0][0x390] ;  /* 0x00007200ff0577ac */ /* 0x000e6c0008000800 */
[----:B------:R-:W0:Y:S01]  /*0030*/  LDC.64 R2, c[0x0][0x388] ;  /* 0x0000e200ff027b82 */ /* 0x000e220000000a00 */
[----:B------:R-:W-:Y:S01]  /*0040*/  IMAD.MOV.U32 R9, RZ, RZ, RZ ;  /* 0x000000ffff097224 */ /* 0x000fe200078e00ff */
[----:B------:R-:W2:Y:S01]  /*0050*/  LDCU.64 UR14, c[0x0][0x358] ;  /* 0x00006b00ff0e77ac */ /* 0x000ea20008000a00 */
[----:B-1----:R-:W-:Y:S01]  /*0060*/  UISETP.GE.AND UP0, UPT, UR5, 0x1, UPT ;  /* 0x000000010500788c */ /* 0x002fe2000bf06270 */
[----:B0-----:R-:W-:-:S08]  /*0070*/  IMAD.WIDE.U32 R2, R5, 0x4, R2 ;  /* 0x0000000405027825 */ /* 0x001fd000078e0002 */
[----:B--2---:R-:W-:Y:S05]  /*0080*/  BRA.U !UP0, `(.L_x_0) ;  /* 0x0000000908387547 */ /* 0x004fea000b800000 */
[----:B------:R0:W5:Y:S01]  /*0090*/  LDG.E R0, desc[UR14][R2.64] ;  /* 0x0000000e02007981 */ /* 0x000162000c1e1900 */
[----:B------:R-:W-:Y:S01]  /*00a0*/  UISETP.NE.AND UP0, UPT, UR5, 0x1, UPT ;  /* 0x000000010500788c */ /* 0x000fe2000bf05270 */
[----:B------:R-:W-:Y:S01]  /*00b0*/  IMAD.MOV.U32 R6, RZ, RZ, RZ ;  /* 0x000000ffff067224 */ /* 0x000fe200078e00ff */
[----:B------:R-:W-:-:S07]  /*00c0*/  UMOV UR4, URZ ;  /* 0x000000ff00047c82 */ /* 0x000fce0008000000 */
[----:B0-----:R-:W-:Y:S05]  /*00d0*/  BRA.U !UP0, `(.L_x_1) ;  /* 0x0000000508707547 */ /* 0x001fea000b800000 */
[----:B------:R-:W-:Y:S01]  /*00e0*/  ULOP3.LUT UR4, UR5, 0x7ffffffe, URZ, 0xc0, !UPT ;  /* 0x7ffffffe05047892 */ /* 0x000fe2000f8ec0ff */
[----:B------:R-:W-:Y:S01]  /*00f0*/  IMAD.MOV.U32 R6, RZ, RZ, RZ ;  /* 0x000000ffff067224 */ /* 0x000fe200078e00ff */
[----:B------:R-:W0:Y:S02]  /*0100*/  LDCU.64 UR18, c[0x0][0x380] ;  /* 0x00007000ff1277ac */ /* 0x000e240008000a00 */
[----:B------:R-:W-:Y:S01]  /*0110*/  UIADD3 UR11, UPT, UPT, -UR4, URZ, URZ ;  /* 0x000000ff040b7290 */ /* 0x000fe2000fffe1ff */
[----:B------:R-:W-:Y:S01]  /*0120*/  UMOV UR5, URZ ;  /* 0x000000ff00057c82 */ /* 0x000fe20008000000 */
[----:B------:R-:W-:Y:S01]  /*0130*/  UMOV UR12, 0xffffffff ;  /* 0xffffffff000c7882 */ /* 0x000fe20000000000 */
[----:B------:R-:W-:-:S09]  /*0140*/  UMOV UR13, 0x1 ;  /* 0x00000001000d7882 */ /* 0x000fd20000000000 */
.L_x_4:
[----:B------:R-:W-:Y:S02]  /*0150*/  UIMAD.WIDE.U32 UR6, UR5, -0x55555555, URZ ;  /* 0xaaaaaaab050678a5 */ /* 0x000fe4000f8e00ff */
[----:B------:R-:W-:Y:S02]  /*0160*/  UIADD3 UR10, UPT, UPT, UR12, 0x1, URZ ;  /* 0x000000010c0a7890 */ /* 0x000fe4000fffe0ff */
[----:B------:R-:W-:Y:S02]  /*0170*/  USHF.R.U32.HI UR7, URZ, 0x1, UR7 ;  /* 0x00000001ff077899 */ /* 0x000fe40008011607 */
[----:B0-----:R-:W-:Y:S02]  /*0180*/  UIADD3 UR16, UP1, UPT, UR10, UR18, URZ ;  /* 0x000000120a107290 */ /* 0x001fe4000ff3e0ff */
[----:B------:R-:W-:Y:S02]  /*0190*/  UIMAD UR7, UR7, -0x3, UR12 ;  /* 0xfffffffd070778a4 */ /* 0x000fe4000f8e020c */
[----:B------:R-:W-:-:S02]  /*01a0*/  ULEA.HI.X.SX32 UR10, UR10, UR19, 0x1, UP1 ;  /* 0x000000130a0a7291 */ /* 0x000fc400088f0eff */
[----:B------:R-:W-:Y:S01]  /*01b0*/  UISETP.NE.AND UP1, UPT, UR7, 0x1, UPT ;  /* 0x000000010700788c */ /* 0x000fe2000bf25270 */
[----:B------:R-:W-:Y:S01]  /*01c0*/  IMAD.U32 R4, RZ, RZ, UR16 ;  /* 0x00000010ff047e24 */ /* 0x000fe2000f8e00ff */
[----:B------:R-:W-:Y:S02]  /*01d0*/  UIMAD.WIDE.U32 UR8, UR13, -0x55555555, URZ ;  /* 0xaaaaaaab0d0878a5 */ /* 0x000fe4000f8e00ff */
[----:B------:R-:W-:Y:S01]  /*01e0*/  UIADD3 UR11, UPT, UPT, UR11, 0x2, URZ ;  /* 0x000000020b0b7890 */ /* 0x000fe2000fffe0ff */
[----:B------:R-:W-:Y:S01]  /*01f0*/  IMAD.U32 R5, RZ, RZ, UR10 ;  /* 0x0000000aff057e24 */ /* 0x000fe2000f8e00ff */
[----:B------:R-:W-:Y:S02]  /*0200*/  USHF.R.U32.HI UR9, URZ, 0x1, UR9 ;  /* 0x00000001ff097899 */ /* 0x000fe40008011609 */
[----:B------:R-:W-:Y:S02]  /*0210*/  UISETP.NE.AND UP0, UPT, UR11, URZ, UPT ;  /* 0x000000ff0b00728c */ /* 0x000fe4000bf05270 */
[----:B------:R-:W-:-:S04]  /*0220*/  UIMAD UR9, UR9, -0x3, UR12 ;  /* 0xfffffffd090978a4 */ /* 0x000fc8000f8e020c */
[----:B------:R-:W-:Y:S01]  /*0230*/  UISETP.NE.AND UP2, UPT, UR9, URZ, UPT ;  /* 0x000000ff0900728c */ /* 0x000fe2000bf45270 */
[----:B------:R-:W-:Y:S10]  /*0240*/  BRA.U UP1, `(.L_x_2) ;  /* 0x0000000101807547 */ /* 0x000ff4000b800000 */
[----:B------:R-:W2:Y:S04]  /*0250*/  LDG.E.U8 R9, desc[UR14][R4.64+-0x2] ;  /* 0xfffffe0e04097981 */ /* 0x000ea8000c1e1100 */
[----:B------:R-:W3:Y:S04]  /*0260*/  LDG.E.U8 R7, desc[UR14][R4.64+-0x1] ;  /* 0xffffff0e04077981 */ /* 0x000ee8000c1e1100 */
[----:B------:R-:W4:Y:S01]  /*0270*/  LDG.E.U8 R8, desc[UR14][R4.64] ;  /* 0x0000000e04087981 */ /* 0x000f22000c1e1100 */
[C---:B--2---:R-:W-:Y:S02]  /*0280*/  ISETP.NE.AND P0, PT, R9.reuse, 0x47, PT ;  /* 0x000000470900780c */ /* 0x044fe40003f05270 */
[----:B------:R-:W-:-:S02]  /*0290*/  ISETP.NE.AND P2, PT, R9, 0x41, PT ;  /* 0x000000410900780c */ /* 0x000fc40003f45270 */
[C---:B------:R-:W-:Y:S02]  /*02a0*/  ISETP.NE.AND P1, PT, R9.reuse, 0x54, PT ;  /* 0x000000540900780c */ /* 0x040fe40003f25270 */
[----:B------:R-:W-:Y:S02]  /*02b0*/  ISETP.NE.AND P3, PT, R9, 0x43, PT ;  /* 0x000000430900780c */ /* 0x000fe40003f65270 */
[----:B------:R-:W-:Y:S02]  /*02c0*/  SEL R9, RZ, 0x64, P2 ;  /* 0x00000064ff097807 */ /* 0x000fe40001000000 */
[----:B---3--:R-:W-:Y:S02]  /*02d0*/  ISETP.NE.AND P2, PT, R7, 0x41, PT ;  /* 0x000000410700780c */ /* 0x008fe40003f45270 */
[----:B------:R-:W-:Y:S02]  /*02e0*/  SEL R9, R9, 0xc8, P1 ;  /* 0x000000c809097807 */ /* 0x000fe40000800000 */
[----:B------:R-:W-:-:S03]  /*02f0*/  ISETP.NE.AND P1, PT, R7, 0x54, PT ;  /* 0x000000540700780c */ /* 0x000fc60003f25270 */
[----:B------:R-:W-:Y:S01]  /*0300*/  @!P0 VIADD R9, R9, 0x12c ;  /* 0x0000012c09098836 */ /* 0x000fe20000000000 */
[----:B------:R-:W-:-:S03]  /*0310*/  ISETP.NE.AND P0, PT, R7, 0x47, PT ;  /* 0x000000470700780c */ /* 0x000fc60003f05270 */
[----:B------:R-:W-:Y:S01]  /*0320*/  @!P3 VIADD R9, R9, 0x190 ;  /* 0x000001900909b836 */ /* 0x000fe20000000000 */
[----:B------:R-:W-:Y:S01]  /*0330*/  ISETP.NE.AND P3, PT, R7, 0x43, PT ;  /* 0x000000430700780c */ /* 0x000fe20003f65270 */
[----:B------:R-:W-:Y:S02]  /*0340*/  VIADD R7, R6, 0x1 ;  /* 0x0000000106077836 */ /* 0x000fe40000000000 */
[----:B------:R-:W-:Y:S01]  /*0350*/  @!P2 VIADD R9, R9, 0xa ;  /* 0x0000000a0909a836 */ /* 0x000fe20000000000 */
[----:B----4-:R-:W-:-:S03]  /*0360*/  ISETP.NE.AND P2, PT, R8, 0x41, PT ;  /* 0x000000410800780c */ /* 0x010fc60003f45270 */
[----:B------:R-:W-:Y:S01]  /*0370*/  @!P1 VIADD R9, R9, 0x14 ;  /* 0x0000001409099836 */ /* 0x000fe20000000000 */
[C---:B------:R-:W-:Y:S02]  /*0380*/  ISETP.NE.AND P1, PT, R8.reuse, 0x54, PT ;  /* 0x000000540800780c */ /* 0x040fe40003f25270 */
[----:B------:R-:W-:Y:S01]  /*0390*/  SEL R10, RZ, 0x1, P2 ;  /* 0x00000001ff0a7807 */ /* 0x000fe20001000000 */
[----:B------:R-:W-:Y:S01]  /*03a0*/  @!P0 VIADD R9, R9, 0x1e ;  /* 0x0000001e09098836 */ /* 0x000fe20000000000 */
[C---:B------:R-:W-:Y:S02]  /*03b0*/  ISETP.NE.AND P0, PT, R8.reuse, 0x47, PT ;  /* 0x000000470800780c */ /* 0x040fe40003f05270 */
[----:B------:R-:W-:Y:S01]  /*03c0*/  ISETP.NE.AND P2, PT, R8, 0x43, PT ;  /* 0x000000430800780c */ /* 0x000fe20003f45270 */
[----:B------:R-:W-:-:S04]  /*03d0*/  @!P3 VIADD R9, R9, 0x28 ;  /* 0x000000280909b836 */ /* 0x000fc80000000000 */
[----:B------:R-:W-:-:S04]  /*03e0*/  IMAD.IADD R9, R9, 0x1, R10 ;  /* 0x0000000109097824 */ /* 0x000fc800078e020a */
[----:B------:R-:W-:-:S04]  /*03f0*/  @!P1 VIADD R9, R9, 0x2 ;  /* 0x0000000209099836 */ /* 0x000fc80000000000 */
[----:B------:R-:W-:-:S04]  /*0400*/  @!P0 VIADD R9, R9, 0x3 ;  /* 0x0000000309098836 */ /* 0x000fc80000000000 */
[----:B------:R-:W-:-:S05]  /*0410*/  @!P2 VIADD R9, R9, 0x4 ;  /* 0x000000040909a836 */ /* 0x000fca0000000000 */
[----:B-----5:R-:W-:-:S13]  /*0420*/  ISETP.NE.AND P0, PT, R9, R0, PT ;  /* 0x000000000900720c */ /* 0x020fda0003f05270 */
[----:B------:R-:W-:-:S04]  /*0430*/  @P0 IMAD.MOV R7, RZ, RZ, R6 ;  /* 0x000000ffff070224 */ /* 0x000fc800078e0206 */
[----:B------:R-:W-:-:S07]  /*0440*/  IMAD.MOV.U32 R6, RZ, RZ, R7 ;  /* 0x000000ffff067224 */ /* 0x000fce00078e0007 */
.L_x_2:
[----:B------:R-:W-:Y:S05]  /*0450*/  BRA.U UP2, `(.L_x_3) ;  /* 0x0000000102807547 */ /* 0x000fea000b800000 */
[----:B------:R-:W2:Y:S04]  /*0460*/  LDG.E.U8 R8, desc[UR14][R4.64+-0x1] ;  /* 0xffffff0e04087981 */ /* 0x000ea8000c1e1100 */
[----:B------:R-:W3:Y:S04]  /*0470*/  LDG.E.U8 R9, desc[UR14][R4.64] ;  /* 0x0000000e04097981 */ /* 0x000ee8000c1e1100 */
[----:B------:R0:W4:Y:S02]  /*0480*/  LDG.E.U8 R7, desc[UR14][R4.64+0x1] ;  /* 0x0000010e04077981 */ /* 0x000124000c1e1100 */
[----:B0-----:R-:W-:Y:S01]  /*0490*/  VIADD R4, R6, 0x1 ;  /* 0x0000000106047836 */ /* 0x001fe20000000000 */
[----:B--2---:R-:W-:-:S02]  /*04a0*/  ISETP.NE.AND P2, PT, R8, 0x47, PT ;  /* 0x000000470800780c */ /* 0x004fc40003f45270 */
[C---:B------:R-:W-:Y:S02]  /*04b0*/  ISETP.NE.AND P0, PT, R8.reuse, 0x41, PT ;  /* 0x000000410800780c */ /* 0x040fe40003f05270 */
[C---:B------:R-:W-:Y:S02]  /*04c0*/  ISETP.NE.AND P1, PT, R8.reuse, 0x54, PT ;  /* 0x000000540800780c */ /* 0x040fe40003f25270 */
[----:B------:R-:W-:Y:S02]  /*04d0*/  ISETP.NE.AND P3, PT, R8, 0x43, PT ;  /* 0x000000430800780c */ /* 0x000fe40003f65270 */
[----:B------:R-:W-:Y:S02]  /*04e0*/  SEL R8, RZ, 0x64, P0 ;  /* 0x00000064ff087807 */ /* 0x000fe40000000000 */
[----:B---3--:R-:W-:Y:S02]  /*04f0*/  ISETP.NE.AND P0, PT, R9, 0x41, PT ;  /* 0x000000410900780c */ /* 0x008fe40003f05270 */
[----:B------:R-:W-:-:S02]  /*0500*/  SEL R8, R8, 0xc8, P1 ;  /* 0x000000c808087807 */ /* 0x000fc40000800000 */
[----:B------:R-:W-:-:S03]  /*0510*/  ISETP.NE.AND P1, PT, R9, 0x54, PT ;  /* 0x000000540900780c */ /* 0x000fc60003f25270 */
[----:B------:R-:W-:Y:S01]  /*0520*/  @!P2 VIADD R8, R8, 0x12c ;  /* 0x0000012c0808a836 */ /* 0x000fe20000000000 */
[----:B------:R-:W-:-:S03]  /*0530*/  ISETP.NE.AND P2, PT, R9, 0x47, PT ;  /* 0x000000470900780c */ /* 0x000fc60003f45270 */
[----:B------:R-:W-:Y:S01]  /*0540*/  @!P3 VIADD R8, R8, 0x190 ;  /* 0x000001900808b836 */ /* 0x000fe20000000000 */
[----:B------:R-:W-:-:S03]  /*0550*/  ISETP.NE.AND P3, PT, R9, 0x43, PT ;  /* 0x000000430900780c */ /* 0x000fc60003f65270 */
[----:B------:R-:W-:Y:S01]  /*0560*/  @!P0 VIADD R8, R8, 0xa ;  /* 0x0000000a08088836 */ /* 0x000fe20000000000 */
[----:B----4-:R-:W-:-:S03]  /*0570*/  ISETP.NE.AND P0, PT, R7, 0x54, PT ;  /* 0x000000540700780c */ /* 0x010fc60003f05270 */
[----:B------:R-:W-:Y:S01]  /*0580*/  @!P1 VIADD R8, R8, 0x14 ;  /* 0x0000001408089836 */ /* 0x000fe20000000000 */
[----:B------:R-:W-:-:S03]  /*0590*/  ISETP.NE.AND P1, PT, R7, 0x41, PT ;  /* 0x000000410700780c */ /* 0x000fc60003f25270 */
[----:B------:R-:W-:Y:S01]  /*05a0*/  @!P2 VIADD R8, R8, 0x1e ;  /* 0x0000001e0808a836 */ /* 0x000fe20000000000 */
[C---:B------:R-:W-:Y:S02]  /*05b0*/  ISETP.NE.AND P2, PT, R7.reuse, 0x47, PT ;  /* 0x000000470700780c */ /* 0x040fe40003f45270 */
[----:B------:R-:W-:Y:S01]  /*05c0*/  SEL R5, RZ, 0x1, P1 ;  /* 0x00000001ff057807 */ /* 0x000fe20000800000 */
[----:B------:R-:W-:Y:S01]  /*05d0*/  @!P3 VIADD R8, R8, 0x28 ;  /* 0x000000280808b836 */ /* 0x000fe20000000000 */
[----:B------:R-:W-:-:S03]  /*05e0*/  ISETP.NE.AND P1, PT, R7, 0x43, PT ;  /* 0x000000430700780c */ /* 0x000fc60003f25270 */
[----:B------:R-:W-:-:S04]  /*05f0*/  IMAD.IADD R5, R8, 0x1, R5 ;  /* 0x0000000108057824 */ /* 0x000fc800078e0205 */
[----:B------:R-:W-:-:S04]  /*0600*/  @!P0 VIADD R5, R5, 0x2 ;  /* 0x0000000205058836 */ /* 0x000fc80000000000 */
[----:B------:R-:W-:-:S04]  /*0610*/  @!P2 VIADD R5, R5, 0x3 ;  /* 0x000000030505a836 */ /* 0x000fc80000000000 */
[----:B------:R-:W-:-:S05]  /*0620*/  @!P1 VIADD R5, R5, 0x4 ;  /* 0x0000000405059836 */ /* 0x000fca0000000000 */
[----:B-----5:R-:W-:-:S13]  /*0630*/  ISETP.NE.AND P0, PT, R5, R0, PT ;  /* 0x000000000500720c */ /* 0x020fda0003f05270 */
[----:B------:R-:W-:-:S04]  /*0640*/  @P0 IMAD.MOV R4, RZ, RZ, R6 ;  /* 0x000000ffff040224 */ /* 0x000fc800078e0206 */
[----:B------:R-:W-:-:S07]  /*0650*/  IMAD.MOV.U32 R6, RZ, RZ, R4 ;  /* 0x000000ffff067224 */ /* 0x000fce00078e0004 */
.L_x_3:
[----:B------:R-:W-:Y:S02]  /*0660*/  UIADD3 UR5, UPT, UPT, UR5, 0x2, URZ ;  /* 0x0000000205057890 */ /* 0x000fe4000fffe0ff */
[----:B------:R-:W-:Y:S02]  /*0670*/  UIADD3 UR12, UPT, UPT, UR12, 0x2, URZ ;  /* 0x000000020c0c7890 */ /* 0x000fe4000fffe0ff */
[----:B------:R-:W-:Y:S01]  /*0680*/  UIADD3 UR13, UPT, UPT, UR13, 0x2, URZ ;  /* 0x000000020d0d7890 */ /* 0x000fe2000fffe0ff */
[----:B------:R-:W-:Y:S11]  /*0690*/  BRA.U UP0, `(.L_x_4) ;  /* 0xfffffff900ac7547 */ /* 0x000ff6000b83ffff */
.L_x_1:
[----:B------:R-:W0:Y:S01]  /*06a0*/  LDCU UR5, c[0x0][0x390] ;  /* 0x00007200ff0577ac */ /* 0x000e220008000800 */
[----:B------:R-:W-:Y:S01]  /*06b0*/  IMAD.MOV.U32 R9, RZ, RZ, R6 ;  /* 0x000000ffff097224 */ /* 0x000fe200078e0006 */
[----:B------:R-:W-:Y:S02]  /*06c0*/  UMOV UR6, 0xaaaaaaab ;  /* 0xaaaaaaab00067882 */ /* 0x000fe40000000000 */
[----:B------:R-:W-:-:S04]  /*06d0*/  UIMAD UR6, UR4, UR6, -0x55555556 ;  /* 0xaaaaaaaa040674a4 */ /* 0x000fc8000f8e0206 */
[----:B------:R-:W-:Y:S02]  /*06e0*/  UISETP.GT.U32.AND UP0, UPT, UR6, 0x55555554, UPT ;  /* 0x555555540600788c */ /* 0x000fe4000bf04070 */
[----:B0-----:R-:W-:-:S04]  /*06f0*/  ULOP3.LUT UR5, UR5, 0x1, URZ, 0xc0, !UPT ;  /* 0x0000000105057892 */ /* 0x001fc8000f8ec0ff */
[----:B------:R-:W-:-:S09]  /*0700*/  UISETP.NE.U32.OR UP0, UPT, UR5, 0x1, UP0 ;  /* 0x000000010500788c */ /* 0x000fd20008705470 */
[----:B------:R-:W-:Y:S05]  /*0710*/  BRA.U UP0, `(.L_x_0) ;  /* 0x0000000100947547 */ /* 0x000fea000b800000 */
[----:B------:R-:W0:Y:S02]  /*0720*/  LDCU.64 UR6, c[0x0][0x380] ;  /* 0x00007000ff0677ac */ /* 0x000e240008000a00 */
[----:B0-----:R-:W-:-:S04]  /*0730*/  UIADD3 UR4, UP0, UPT, UR4, UR6, URZ ;  /* 0x0000000604047290 */ /* 0x001fc8000ff1e0ff */
[----:B------:R-:W-:Y:S02]  /*0740*/  UIADD3.X UR5, UPT, UPT, URZ, UR7, URZ, UP0, !UPT ;  /* 0x00000007ff057290 */ /* 0x000fe400087fe4ff */
[----:B------:R-:W-:-:S04]  /*0750*/  IMAD.U32 R4, RZ, RZ, UR4 ;  /* 0x00000004ff047e24 */ /* 0x000fc8000f8e00ff */
[----:B------:R-:W-:-:S05]  /*0760*/  IMAD.U32 R5, RZ, RZ, UR5 ;  /* 0x00000005ff057e24 */ /* 0x000fca000f8e00ff */
        /* <DEDUP_REMOVED lines=28> */
[----:B-----5:R-:W-:Y:S01]  /*0930*/  ISETP.NE.AND P0, PT, R5, R0, PT ;  /* 0x000000000500720c */ /* 0x020fe20003f05270 */
[----:B------:R-:W-:-:S12]  /*0940*/  VIADD R0, R9, 0x1 ;  /* 0x0000000109007836 */ /* 0x000fd80000000000 */
[----:B------:R-:W-:-:S04]  /*0950*/  @P0 IMAD.MOV R0, RZ, RZ, R9 ;  /* 0x000000ffff000224 */ /* 0x000fc800078e0209 */
[----:B------:R-:W-:-:S07]  /*0960*/  IMAD.MOV.U32 R9, RZ, RZ, R0 ;  /* 0x000000ffff097224 */ /* 0x000fce00078e0000 */
.L_x_0:
[----:B------:R-:W-:Y:S01]  /*0970*/  STG.E desc[UR14][R2.64], R9 ;  /* 0x0000000902007986 */ /* 0x000fe2000c10190e */
[----:B------:R-:W-:Y:S06]  /*0980*/  BAR.SYNC.DEFER_BLOCKING 0x0 ;  /* 0x0000000000007b1d */ /* 0x000fec0000010000 */
[----:B------:R-:W-:Y:S05]  /*0990*/  EXIT ;  /* 0x000000000000794d */ /* 0x000fea0003800000 */
.L_x_5:
[----:B------:R-:W-:-:S00]  /*09a0*/  BRA `(.L_x_5) ;  /* 0xfffffffc00fc7947 */ /* 0x000fc0000383ffff */
[----:B------:R-:W-:-:S00]  /*09b0*/  NOP ;  /* 0x0000000000007918 */ /* 0x000fc00000000000 */
        /* <DEDUP_REMOVED lines=12> */
.L_x_6:


//--------------------- .nv.shared.reserved.0     --------------------------
	.section	.nv.shared.reserved.0,"aw",@nobits
	.weak		__nv_reservedSMEM_offset_0_alias
	.size		__nv_reservedSMEM_offset_0_alias, 0, 64
	.other		__nv_reservedSMEM_offset_0_alias,@"STO_CUDA_RESERVED_SHARED STV_DEFAULT"
__nv_reservedSMEM_offset_0_alias:
	.zero		0
	.zero		64


//--------------------- .nv.constant0._Z9charparsePcPii --------------------------
	.section	.nv.constant0._Z9charparsePcPii,"a",@progbits
	.sectionflags	@""
	.align	4
.nv.constant0._Z9charparsePcPii:
	.zero		916


//--------------------- SYMBOLS --------------------------

	.type		.nv.reservedSmem.offset0,@object
	.size		.nv.reservedSmem.offset0,0x4
